.version 7.0
.target sm_75
.address_size 64

.visible .entry tanh(
	.param .u64 input,
	.param .u64 output
)
{
	.reg .u64 	        in_addr;
    .reg .u64 	        out_addr;
    .reg .f32 	        temp1;

	ld.param.u64 	    in_addr, [input];
    ld.param.u64 	    out_addr, [output];

    ld.f32              temp1, [in_addr];
	tanh.approx.f32     temp1, temp1;
    st.f32              [out_addr], temp1;
	ret;
}


// ===== COMPILED SASS (sm_100) =====

	.target	sm_100

	.elftype	@"ET_EXEC"


//--------------------- .note.nv.tkinfo           --------------------------
	.section	.note.nv.tkinfo,"",@"SHT_NOTE"
	.sectionflags	@"SHF_NOTE_NV_TKINFO"
	.tkinfo
        /*0018*/ 	.word	0x00000002
        /*0030*/ 	.string	""
        /*0030*/ 	.string	"ptxas"
        /*0030*/ 	.string	"Cuda compilation tools, release 13.0, V13.0.88"
        /*0030*/ 	.string	"Build cuda_13.0.r13.0/compiler.36424714_0"
        /*0030*/ 	.string	"-arch sm_100 "



//--------------------- .note.nv.cuinfo           --------------------------
	.section	.note.nv.cuinfo,"",@"SHT_NOTE"
	.sectionflags	@"SHF_NOTE_NV_CUINFO"
        /*0018*/ 	.short	0x0002
        /*001a*/ 	.short	0x004b
        /*001c*/ 	.short	0x0082
	.zero		2


//--------------------- .nv.info                  --------------------------
	.section	.nv.info,"",@"SHT_CUDA_INFO"
	.align	4


	//----- nvinfo : EIATTR_REGCOUNT
	.align		4
        /*0000*/ 	.byte	0x04, 0x2f
        /*0002*/ 	.short	(.L_1 - .L_0)
	.align		4
.L_0:
        /*0004*/ 	.word	index@(tanh)
        /*0008*/ 	.word	0x0000000a


	//----- nvinfo : EIATTR_FRAME_SIZE
	.align		4
.L_1:
        /*000c*/ 	.byte	0x04, 0x11
        /*000e*/ 	.short	(.L_3 - .L_2)
	.align		4
.L_2:
        /*0010*/ 	.word	index@(tanh)
        /*0014*/ 	.word	0x00000000


	//----- nvinfo : EIATTR_MIN_STACK_SIZE
	.align		4
.L_3:
        /*0018*/ 	.byte	0x04, 0x12
        /*001a*/ 	.short	(.L_5 - .L_4)
	.align		4
.L_4:
        /*001c*/ 	.word	index@(tanh)
        /*0020*/ 	.word	0x00000000
.L_5:


//--------------------- .nv.compat                --------------------------
	.section	.nv.compat,"",@"SHT_CUDA_COMPAT_INFO"
	.align	4
        /*0000*/ 	.byte	0x02, 0x09, 0x00, 0x00, 0x02, 0x02, 0x01, 0x00, 0x02, 0x05, 0x05, 0x00, 0x03, 0x07, 0x01, 0x01
        /*0010*/ 	.byte	0x02, 0x03, 0x00, 0x00, 0x02, 0x06, 0x01, 0x00, 0x04, 0x0b, 0x08, 0x00, 0x09, 0x00, 0x00, 0x00
        /*0020*/ 	.byte	0x00, 0x00, 0x00, 0x00


//--------------------- .nv.info.tanh             --------------------------
	.section	.nv.info.tanh,"",@"SHT_CUDA_INFO"
	.sectionflags	@""
	.align	4


	//----- nvinfo : EIATTR_CUDA_API_VERSION
	.align		4
        /*0000*/ 	.byte	0x04, 0x37
        /*0002*/ 	.short	(.L_7 - .L_6)
.L_6:
        /*0004*/ 	.word	0x00000082


	//----- nvinfo : EIATTR_KPARAM_INFO
	.align		4
.L_7:
        /*0008*/ 	.byte	0x04, 0x17
        /*000a*/ 	.short	(.L_9 - .L_8)
.L_8:
        /*000c*/ 	.word	0x00000000
        /*0010*/ 	.short	0x0001
        /*0012*/ 	.short	0x0008
        /*0014*/ 	.byte	0x00, 0xf0, 0x21, 0x00


	//----- nvinfo : EIATTR_KPARAM_INFO
	.align		4
.L_9:
        /*0018*/ 	.byte	0x04, 0x17
        /*001a*/ 	.short	(.L_11 - .L_10)
.L_10:
        /*001c*/ 	.word	0x00000000
        /*0020*/ 	.short	0x0000
        /*0022*/ 	.short	0x0000
        /*0024*/ 	.byte	0x00, 0xf0, 0x21, 0x00


	//----- nvinfo : EIATTR_SPARSE_MMA_MASK
	.align		4
.L_11:
        /*0028*/ 	.byte	0x03, 0x50
        /*002a*/ 	.short	0x0000


	//----- nvinfo : EIATTR_MAXREG_COUNT
	.align		4
        /*002c*/ 	.byte	0x03, 0x1b
        /*002e*/ 	.short	0x00ff


	//----- nvinfo : EIATTR_MERCURY_ISA_VERSION
	.align		4
        /*0030*/ 	.byte	0x03, 0x5f
        /*0032*/ 	.short	0x0101


	//----- nvinfo : EIATTR_VRC_CTA_INIT_COUNT
	.align		4
        /*0034*/ 	.byte	0x02, 0x4a
	.zero		1
	.zero		1


	//----- nvinfo : EIATTR_EXIT_INSTR_OFFSETS
	.align		4
        /*0038*/ 	.byte	0x04, 0x1c
        /*003a*/ 	.short	(.L_13 - .L_12)


	//   ....[0]....
.L_12:
        /*003c*/ 	.word	0x00000070


	//----- nvinfo : EIATTR_CBANK_PARAM_SIZE
	.align		4
.L_13:
        /*0040*/ 	.byte	0x03, 0x19
        /*0042*/ 	.short	0x0010


	//----- nvinfo : EIATTR_PARAM_CBANK
	.align		4
        /*0044*/ 	.byte	0x04, 0x0a
        /*0046*/ 	.short	(.L_15 - .L_14)
	.align		4
.L_14:
        /*0048*/ 	.word	index@(.nv.constant0.tanh)
        /*004c*/ 	.short	0x0380
        /*004e*/ 	.short	0x0010


	//----- nvinfo : EIATTR_SW_WAR
	.align		4
.L_15:
        /*0050*/ 	.byte	0x04, 0x36
        /*0052*/ 	.short	(.L_17 - .L_16)
.L_16:
        /*0054*/ 	.word	0x00000008
.L_17:


//--------------------- .nv.callgraph             --------------------------
	.section	.nv.callgraph,"",@"SHT_CUDA_CALLGRAPH"
	.align	4
	.sectionentsize	8
	.align		4
        /*0000*/ 	.word	0x00000000
	.align		4
        /*0004*/ 	.word	0xffffffff
	.align		4
        /*0008*/ 	.word	0x00000000
	.align		4
        /*000c*/ 	.word	0xfffffffe
	.align		4
        /*0010*/ 	.word	0x00000000
	.align		4
        /*0014*/ 	.word	0xfffffffd
	.align		4
        /*0018*/ 	.word	0x00000000
	.align		4
        /*001c*/ 	.word	0xfffffffc


//--------------------- .text.tanh                --------------------------
	.section	.text.tanh,"ax",@progbits
	.align	128
        .global         tanh
        .type           tanh,@function
        .size           tanh,(.L_x_1 - tanh)
        .other          tanh,@"STO_CUDA_ENTRY STV_DEFAULT"
tanh:
.text.tanh:
[----:B------:R-:W-:Y:S08]  /*0000*/  LDC R1, c[0x0][0x37c] ;  /* 0x0000df00ff017b82 */ /* 0x000ff00000000800 */
[----:B------:R-:W0:Y:S01]  /*0010*/  LDC.64 R2, c[0x0][0x380] ;  /* 0x0000e000ff027b82 */ /* 0x000e220000000a00 */
[----:B------:R-:W0:Y:S02]  /*0020*/  LDCU.64 UR4, c[0x0][0x358] ;  /* 0x00006b00ff0477ac */ /* 0x000e240008000a00 */
[----:B0-----:R-:W2:Y:S05]  /*0030*/  LD.E R2, desc[UR4][R2.64] ;  /* 0x0000000402027980 */ /* 0x001eaa000c101900 */
[----:B------:R-:W0:Y:S01]  /*0040*/  LDC.64 R4, c[0x0][0x388] ;  /* 0x0000e200ff047b82 */ /* 0x000e220000000a00 */
[----:B--2---:R-:W0:Y:S02]  /*0050*/  MUFU.TANH R7, R2 ;  /* 0x0000000200077308 */ /* 0x004e240000002400 */
[----:B0-----:R-:W-:Y:S01]  /*0060*/  ST.E desc[UR4][R4.64], R7 ;  /* 0x0000000704007985 */ /* 0x001fe2000c101904 */
[----:B------:R-:W-:Y:S05]  /*0070*/  EXIT ;  /* 0x000000000000794d */ /* 0x000fea0003800000 */
.L_x_0:
[----:B------:R-:W-:-:S00]  /*0080*/  BRA `(.L_x_0) ;  /* 0xfffffffc00fc7947 */ /* 0x000fc0000383ffff */
[----:B------:R-:W-:-:S00]  /*0090*/  NOP ;  /* 0x0000000000007918 */ /* 0x000fc00000000000 */
        /* <DEDUP_REMOVED lines=14> */
.L_x_1:


//--------------------- .nv.shared.reserved.0     --------------------------
	.section	.nv.shared.reserved.0,"aw",@nobits
	.weak		__nv_reservedSMEM_offset_0_alias
	.size		__nv_reservedSMEM_offset_0_alias, 0, 64
	.other		__nv_reservedSMEM_offset_0_alias,@"STO_CUDA_RESERVED_SHARED STV_DEFAULT"
__nv_reservedSMEM_offset_0_alias:
	.zero		0
	.zero		64


//--------------------- .nv.constant0.tanh        --------------------------
	.section	.nv.constant0.tanh,"a",@progbits
	.sectionflags	@""
	.align	4
.nv.constant0.tanh:
	.zero		912


//--------------------- SYMBOLS --------------------------

	.type		.nv.reservedSmem.offset0,@object
	.size		.nv.reservedSmem.offset0,0x4
